//
// Generated by NVIDIA NVVM Compiler
//
// Compiler Build ID: CL-36424714
// Cuda compilation tools, release 13.0, V13.0.88
// Based on NVVM 20.0.0
//

.version 9.0
.target sm_100
.address_size 64

	// .globl	_Z11relu_kernelPKfPfi

.visible .entry _Z11relu_kernelPKfPfi(
	.param .u64 .ptr .align 1 _Z11relu_kernelPKfPfi_param_0,
	.param .u64 .ptr .align 1 _Z11relu_kernelPKfPfi_param_1,
	.param .u32 _Z11relu_kernelPKfPfi_param_2
)
{
	.reg .pred 	%p<2>;
	.reg .b32 	%r<6>;
	.reg .b32 	%f<3>;
	.reg .b64 	%rd<8>;

	ld.param.u64 	%rd1, [_Z11relu_kernelPKfPfi_param_0];
	ld.param.u64 	%rd2, [_Z11relu_kernelPKfPfi_param_1];
	ld.param.u32 	%r2, [_Z11relu_kernelPKfPfi_param_2];
	mov.u32 	%r3, %ctaid.x;
	mov.u32 	%r4, %ntid.x;
	mov.u32 	%r5, %tid.x;
	mad.lo.s32 	%r1, %r3, %r4, %r5;
	setp.ge.s32 	%p1, %r1, %r2;
	@%p1 bra 	$L__BB0_2;
	cvta.to.global.u64 	%rd3, %rd2;
	cvta.to.global.u64 	%rd4, %rd1;
	mul.wide.s32 	%rd5, %r1, 4;
	add.s64 	%rd6, %rd4, %rd5;
	ld.global.f32 	%f1, [%rd6];
	max.f32 	%f2, %f1, 0f00000000;
	add.s64 	%rd7, %rd3, %rd5;
	st.global.f32 	[%rd7], %f2;
$L__BB0_2:
	ret;

}


// ===== COMPILED SASS (sm_100) =====

	.target	sm_100

	.elftype	@"ET_EXEC"


//--------------------- .note.nv.tkinfo           --------------------------
	.section	.note.nv.tkinfo,"",@"SHT_NOTE"
	.sectionflags	@"SHF_NOTE_NV_TKINFO"
	.tkinfo
        /*0018*/ 	.word	0x00000002
        /*0030*/ 	.string	""
        /*0030*/ 	.string	"ptxas"
        /*0030*/ 	.string	"Cuda compilation tools, release 13.0, V13.0.88"
        /*0030*/ 	.string	"Build cuda_13.0.r13.0/compiler.36424714_0"
        /*0030*/ 	.string	"-arch sm_100 -m 64 "



//--------------------- .note.nv.cuinfo           --------------------------
	.section	.note.nv.cuinfo,"",@"SHT_NOTE"
	.sectionflags	@"SHF_NOTE_NV_CUINFO"
        /*0018*/ 	.short	0x0002
        /*001a*/ 	.short	0x0064
        /*001c*/ 	.short	0x0082
	.zero		2


//--------------------- .nv.info                  --------------------------
	.section	.nv.info,"",@"SHT_CUDA_INFO"
	.align	4


	//----- nvinfo : EIATTR_REGCOUNT
	.align		4
        /*0000*/ 	.byte	0x04, 0x2f
        /*0002*/ 	.short	(.L_1 - .L_0)
	.align		4
.L_0:
        /*0004*/ 	.word	index@(_Z11relu_kernelPKfPfi)
        /*0008*/ 	.word	0x0000000a


	//----- nvinfo : EIATTR_FRAME_SIZE
	.align		4
.L_1:
        /*000c*/ 	.byte	0x04, 0x11
        /*000e*/ 	.short	(.L_3 - .L_2)
	.align		4
.L_2:
        /*0010*/ 	.word	index@(_Z11relu_kernelPKfPfi)
        /*0014*/ 	.word	0x00000000


	//----- nvinfo : EIATTR_MIN_STACK_SIZE
	.align		4
.L_3:
        /*0018*/ 	.byte	0x04, 0x12
        /*001a*/ 	.short	(.L_5 - .L_4)
	.align		4
.L_4:
        /*001c*/ 	.word	index@(_Z11relu_kernelPKfPfi)
        /*0020*/ 	.word	0x00000000
.L_5:


//--------------------- .nv.compat                --------------------------
	.section	.nv.compat,"",@"SHT_CUDA_COMPAT_INFO"
	.align	4
        /*0000*/ 	.byte	0x02, 0x09, 0x00, 0x00, 0x02, 0x02, 0x01, 0x00, 0x02, 0x05, 0x05, 0x00, 0x03, 0x07, 0x01, 0x01
        /*0010*/ 	.byte	0x02, 0x03, 0x00, 0x00, 0x02, 0x06, 0x01, 0x00, 0x04, 0x0b, 0x08, 0x00, 0x09, 0x00, 0x00, 0x00
        /*0020*/ 	.byte	0x00, 0x00, 0x00, 0x00


//--------------------- .nv.info._Z11relu_kernelPKfPfi --------------------------
	.section	.nv.info._Z11relu_kernelPKfPfi,"",@"SHT_CUDA_INFO"
	.sectionflags	@""
	.align	4


	//----- nvinfo : EIATTR_CUDA_API_VERSION
	.align		4
        /*0000*/ 	.byte	0x04, 0x37
        /*0002*/ 	.short	(.L_7 - .L_6)
.L_6:
        /*0004*/ 	.word	0x00000082


	//----- nvinfo : EIATTR_KPARAM_INFO
	.align		4
.L_7:
        /*0008*/ 	.byte	0x04, 0x17
        /*000a*/ 	.short	(.L_9 - .L_8)
.L_8:
        /*000c*/ 	.word	0x00000000
        /*0010*/ 	.short	0x0002
        /*0012*/ 	.short	0x0010
        /*0014*/ 	.byte	0x00, 0xf0, 0x11, 0x00


	//----- nvinfo : EIATTR_KPARAM_INFO
	.align		4
.L_9:
        /*0018*/ 	.byte	0x04, 0x17
        /*001a*/ 	.short	(.L_11 - .L_10)
.L_10:
        /*001c*/ 	.word	0x00000000
        /*0020*/ 	.short	0x0001
        /*0022*/ 	.short	0x0008
        /*0024*/ 	.byte	0x00, 0xf5, 0x21, 0x00


	//----- nvinfo : EIATTR_KPARAM_INFO
	.align		4
.L_11:
        /*0028*/ 	.byte	0x04, 0x17
        /*002a*/ 	.short	(.L_13 - .L_12)
.L_12:
        /*002c*/ 	.word	0x00000000
        /*0030*/ 	.short	0x0000
        /*0032*/ 	.short	0x0000
        /*0034*/ 	.byte	0x00, 0xf5, 0x21, 0x00


	//----- nvinfo : EIATTR_SPARSE_MMA_MASK
	.align		4
.L_13:
        /*0038*/ 	.byte	0x03, 0x50
        /*003a*/ 	.short	0x0000


	//----- nvinfo : EIATTR_MAXREG_COUNT
	.align		4
        /*003c*/ 	.byte	0x03, 0x1b
        /*003e*/ 	.short	0x00ff


	//----- nvinfo : EIATTR_MERCURY_ISA_VERSION
	.align		4
        /*0040*/ 	.byte	0x03, 0x5f
        /*0042*/ 	.short	0x0101


	//----- nvinfo : EIATTR_VRC_CTA_INIT_COUNT
	.align		4
        /*0044*/ 	.byte	0x02, 0x4a
	.zero		1
	.zero		1


	//----- nvinfo : EIATTR_EXIT_INSTR_OFFSETS
	.align		4
        /*0048*/ 	.byte	0x04, 0x1c
        /*004a*/ 	.short	(.L_15 - .L_14)


	//   ....[0]....
.L_14:
        /*004c*/ 	.word	0x00000070


	//   ....[1]....
        /*0050*/ 	.word	0x00000100


	//----- nvinfo : EIATTR_CBANK_PARAM_SIZE
	.align		4
.L_15:
        /*0054*/ 	.byte	0x03, 0x19
        /*0056*/ 	.short	0x0014


	//----- nvinfo : EIATTR_PARAM_CBANK
	.align		4
        /*0058*/ 	.byte	0x04, 0x0a
        /*005a*/ 	.short	(.L_17 - .L_16)
	.align		4
.L_16:
        /*005c*/ 	.word	index@(.nv.constant0._Z11relu_kernelPKfPfi)
        /*0060*/ 	.short	0x0380
        /*0062*/ 	.short	0x0014


	//----- nvinfo : EIATTR_SW_WAR
	.align		4
.L_17:
        /*0064*/ 	.byte	0x04, 0x36
        /*0066*/ 	.short	(.L_19 - .L_18)
.L_18:
        /*0068*/ 	.word	0x00000008
.L_19:


//--------------------- .nv.callgraph             --------------------------
	.section	.nv.callgraph,"",@"SHT_CUDA_CALLGRAPH"
	.align	4
	.sectionentsize	8
	.align		4
        /*0000*/ 	.word	0x00000000
	.align		4
        /*0004*/ 	.word	0xffffffff
	.align		4
        /*0008*/ 	.word	0x00000000
	.align		4
        /*000c*/ 	.word	0xfffffffe
	.align		4
        /*0010*/ 	.word	0x00000000
	.align		4
        /*0014*/ 	.word	0xfffffffd
	.align		4
        /*0018*/ 	.word	0x00000000
	.align		4
        /*001c*/ 	.word	0xfffffffc


//--------------------- .text._Z11relu_kernelPKfPfi --------------------------
	.section	.text._Z11relu_kernelPKfPfi,"ax",@progbits
	.align	128
        .global         _Z11relu_kernelPKfPfi
        .type           _Z11relu_kernelPKfPfi,@function
        .size           _Z11relu_kernelPKfPfi,(.L_x_1 - _Z11relu_kernelPKfPfi)
        .other          _Z11relu_kernelPKfPfi,@"STO_CUDA_ENTRY STV_DEFAULT"
_Z11relu_kernelPKfPfi:
.text._Z11relu_kernelPKfPfi:
[----:B------:R-:W-:Y:S01]  /*0000*/  LDC R1, c[0x0][0x37c] ;  /* 0x0000df00ff017b82 */ /* 0x000fe20000000800 */
[----:B------:R-:W0:Y:S07]  /*0010*/  S2R R0, SR_TID.X ;  /* 0x0000000000007919 */ /* 0x000e2e0000002100 */
[----:B------:R-:W0:Y:S01]  /*0020*/  S2UR UR4, SR_CTAID.X ;  /* 0x00000000000479c3 */ /* 0x000e220000002500 */
[----:B------:R-:W1:Y:S07]  /*0030*/  LDCU UR5, c[0x0][0x390] ;  /* 0x00007200ff0577ac */ /* 0x000e6e0008000800 */
[----:B------:R-:W0:Y:S02]  /*0040*/  LDC R7, c[0x0][0x360] ;  /* 0x0000d800ff077b82 */ /* 0x000e240000000800 */
[----:B0-----:R-:W-:-:S05]  /*0050*/  IMAD R7, R7, UR4, R0 ;  /* 0x0000000407077c24 */ /* 0x001fca000f8e0200 */
[----:B-1----:R-:W-:-:S13]  /*0060*/  ISETP.GE.AND P0, PT, R7, UR5, PT ;  /* 0x0000000507007c0c */ /* 0x002fda000bf06270 */
[----:B------:R-:W-:Y:S05]  /*0070*/  @P0 EXIT ;  /* 0x000000000000094d */ /* 0x000fea0003800000 */
[----:B------:R-:W0:Y:S01]  /*0080*/  LDC.64 R2, c[0x0][0x380] ;  /* 0x0000e000ff027b82 */ /* 0x000e220000000a00 */
[----:B------:R-:W1:Y:S07]  /*0090*/  LDCU.64 UR4, c[0x0][0x358] ;  /* 0x00006b00ff0477ac */ /* 0x000e6e0008000a00 */
[----:B------:R-:W2:Y:S01]  /*00a0*/  LDC.64 R4, c[0x0][0x388] ;  /* 0x0000e200ff047b82 */ /* 0x000ea20000000a00 */
[----:B0-----:R-:W-:-:S06]  /*00b0*/  IMAD.WIDE R2, R7, 0x4, R2 ;  /* 0x0000000407027825 */ /* 0x001fcc00078e0202 */
[----:B-1----:R-:W3:Y:S01]  /*00c0*/  LDG.E R2, desc[UR4][R2.64] ;  /* 0x0000000402027981 */ /* 0x002ee2000c1e1900 */
[----:B--2---:R-:W-:Y:S01]  /*00d0*/  IMAD.WIDE R4, R7, 0x4, R4 ;  /* 0x0000000407047825 */ /* 0x004fe200078e0204 */
[----:B---3--:R-:W-:-:S05]  /*00e0*/  FMNMX R7, RZ, R2, !PT ;  /* 0x00000002ff077209 */ /* 0x008fca0007800000 */
[----:B------:R-:W-:Y:S01]  /*00f0*/  STG.E desc[UR4][R4.64], R7 ;  /* 0x0000000704007986 */ /* 0x000fe2000c101904 */
[----:B------:R-:W-:Y:S05]  /*0100*/  EXIT ;  /* 0x000000000000794d */ /* 0x000fea0003800000 */
.L_x_0:
[----:B------:R-:W-:-:S00]  /*0110*/  BRA `(.L_x_0) ;  /* 0xfffffffc00fc7947 */ /* 0x000fc0000383ffff */
[----:B------:R-:W-:-:S00]  /*0120*/  NOP ;  /* 0x0000000000007918 */ /* 0x000fc00000000000 */
        /* <DEDUP_REMOVED lines=13> */
.L_x_1:


//--------------------- .nv.shared.reserved.0     --------------------------
	.section	.nv.shared.reserved.0,"aw",@nobits
	.weak		__nv_reservedSMEM_offset_0_alias
	.size		__nv_reservedSMEM_offset_0_alias, 0, 64
	.other		__nv_reservedSMEM_offset_0_alias,@"STO_CUDA_RESERVED_SHARED STV_DEFAULT"
__nv_reservedSMEM_offset_0_alias:
	.zero		0
	.zero		64


//--------------------- .nv.constant0._Z11relu_kernelPKfPfi --------------------------
	.section	.nv.constant0._Z11relu_kernelPKfPfi,"a",@progbits
	.sectionflags	@""
	.align	4
.nv.constant0._Z11relu_kernelPKfPfi:
	.zero		916


//--------------------- SYMBOLS --------------------------

	.type		.nv.reservedSmem.offset0,@object
	.size		.nv.reservedSmem.offset0,0x4
